//
// Generated by NVIDIA NVVM Compiler
//
// Compiler Build ID: CL-36424714
// Cuda compilation tools, release 13.0, V13.0.88
// Based on NVVM 20.0.0
//

.version 9.0
.target sm_100
.address_size 64

	// .globl	_Z12MatMulKernelP6MatrixS0_S0_
.extern .func  (.param .b32 func_retval0) vprintf
(
	.param .b64 vprintf_param_0,
	.param .b64 vprintf_param_1
)
;
.global .align 1 .b8 $str[13] = {37, 100, 32, 37, 100, 32, 37, 100, 32, 37, 100, 10};
.global .align 1 .b8 $str$1[12] = {37, 100, 44, 32, 37, 100, 44, 32, 37, 100, 10};

.visible .entry _Z12MatMulKernelP6MatrixS0_S0_(
	.param .u64 .ptr .align 1 _Z12MatMulKernelP6MatrixS0_S0__param_0,
	.param .u64 .ptr .align 1 _Z12MatMulKernelP6MatrixS0_S0__param_1,
	.param .u64 .ptr .align 1 _Z12MatMulKernelP6MatrixS0_S0__param_2
)
{
	.local .align 16 .b8 	__local_depot0[16];
	.reg .b64 	%SP;
	.reg .b64 	%SPL;
	.reg .pred 	%p<10>;
	.reg .b32 	%r<46>;
	.reg .b32 	%f<68>;
	.reg .b64 	%rd<52>;

	mov.u64 	%SPL, __local_depot0;
	cvta.local.u64 	%SP, %SPL;
	ld.param.u64 	%rd9, [_Z12MatMulKernelP6MatrixS0_S0__param_0];
	ld.param.u64 	%rd7, [_Z12MatMulKernelP6MatrixS0_S0__param_1];
	ld.param.u64 	%rd8, [_Z12MatMulKernelP6MatrixS0_S0__param_2];
	cvta.to.global.u64 	%rd1, %rd9;
	add.u64 	%rd10, %SP, 0;
	add.u64 	%rd11, %SPL, 0;
	mov.u32 	%r20, %ctaid.x;
	mov.u32 	%r21, %ctaid.y;
	mov.u32 	%r22, %tid.x;
	mov.u32 	%r23, %tid.y;
	st.local.v4.u32 	[%rd11], {%r20, %r21, %r22, %r23};
	mov.u64 	%rd12, $str;
	cvta.global.u64 	%rd13, %rd12;
	{ // callseq 0, 0
	.param .b64 param0;
	st.param.b64 	[param0], %rd13;
	.param .b64 param1;
	st.param.b64 	[param1], %rd10;
	.param .b32 retval0;
	call.uni (retval0), 
	vprintf, 
	(
	param0, 
	param1
	);
	ld.param.b32 	%r24, [retval0];
	} // callseq 0
	mov.u32 	%r26, %ntid.y;
	mad.lo.s32 	%r1, %r21, %r26, %r23;
	mov.u32 	%r27, %ntid.x;
	mad.lo.s32 	%r2, %r20, %r27, %r22;
	ld.global.u32 	%r28, [%rd1];
	st.local.v2.u32 	[%rd11], {%r1, %r2};
	st.local.u32 	[%rd11+8], %r28;
	mov.u64 	%rd14, $str$1;
	cvta.global.u64 	%rd15, %rd14;
	{ // callseq 1, 0
	.param .b64 param0;
	st.param.b64 	[param0], %rd15;
	.param .b64 param1;
	st.param.b64 	[param1], %rd10;
	.param .b32 retval0;
	call.uni (retval0), 
	vprintf, 
	(
	param0, 
	param1
	);
	ld.param.b32 	%r29, [retval0];
	} // callseq 1
	ld.global.u32 	%r3, [%rd1];
	setp.lt.s32 	%p1, %r3, 1;
	mov.f32 	%f67, 0f00000000;
	@%p1 bra 	$L__BB0_12;
	cvta.to.global.u64 	%rd16, %rd7;
	ld.global.u64 	%rd2, [%rd1+8];
	mul.lo.s32 	%r4, %r3, %r1;
	ld.global.u64 	%rd3, [%rd16+8];
	ld.global.u32 	%r5, [%rd16];
	and.b32  	%r6, %r3, 7;
	setp.lt.u32 	%p2, %r3, 8;
	mov.f32 	%f67, 0f00000000;
	mov.b32 	%r44, 0;
	@%p2 bra 	$L__BB0_4;
	and.b32  	%r44, %r3, 2147483640;
	neg.s32 	%r42, %r44;
	shl.b32 	%r9, %r5, 3;
	mul.wide.u32 	%rd17, %r4, 4;
	add.s64 	%rd18, %rd17, %rd2;
	add.s64 	%rd51, %rd18, 16;
	mov.f32 	%f67, 0f00000000;
	mul.wide.s32 	%rd21, %r5, 4;
	mov.u32 	%r41, %r2;
$L__BB0_3:
	.pragma "nounroll";
	ld.f32 	%f17, [%rd51+-16];
	mul.wide.s32 	%rd19, %r41, 4;
	add.s64 	%rd20, %rd3, %rd19;
	ld.f32 	%f18, [%rd20];
	fma.rn.f32 	%f19, %f17, %f18, %f67;
	ld.f32 	%f20, [%rd51+-12];
	add.s64 	%rd22, %rd20, %rd21;
	ld.f32 	%f21, [%rd22];
	fma.rn.f32 	%f22, %f20, %f21, %f19;
	ld.f32 	%f23, [%rd51+-8];
	add.s64 	%rd23, %rd22, %rd21;
	ld.f32 	%f24, [%rd23];
	fma.rn.f32 	%f25, %f23, %f24, %f22;
	ld.f32 	%f26, [%rd51+-4];
	add.s64 	%rd24, %rd23, %rd21;
	ld.f32 	%f27, [%rd24];
	fma.rn.f32 	%f28, %f26, %f27, %f25;
	ld.f32 	%f29, [%rd51];
	add.s64 	%rd25, %rd24, %rd21;
	ld.f32 	%f30, [%rd25];
	fma.rn.f32 	%f31, %f29, %f30, %f28;
	ld.f32 	%f32, [%rd51+4];
	add.s64 	%rd26, %rd25, %rd21;
	ld.f32 	%f33, [%rd26];
	fma.rn.f32 	%f34, %f32, %f33, %f31;
	ld.f32 	%f35, [%rd51+8];
	add.s64 	%rd27, %rd26, %rd21;
	ld.f32 	%f36, [%rd27];
	fma.rn.f32 	%f37, %f35, %f36, %f34;
	ld.f32 	%f38, [%rd51+12];
	add.s64 	%rd28, %rd27, %rd21;
	ld.f32 	%f39, [%rd28];
	fma.rn.f32 	%f67, %f38, %f39, %f37;
	add.s32 	%r42, %r42, 8;
	add.s32 	%r41, %r41, %r9;
	add.s64 	%rd51, %rd51, 32;
	setp.ne.s32 	%p3, %r42, 0;
	@%p3 bra 	$L__BB0_3;
$L__BB0_4:
	setp.eq.s32 	%p4, %r6, 0;
	@%p4 bra 	$L__BB0_12;
	and.b32  	%r15, %r3, 3;
	setp.lt.u32 	%p5, %r6, 4;
	@%p5 bra 	$L__BB0_7;
	add.s32 	%r32, %r4, %r44;
	mul.wide.s32 	%rd29, %r32, 4;
	add.s64 	%rd30, %rd2, %rd29;
	ld.f32 	%f41, [%rd30];
	mad.lo.s32 	%r33, %r5, %r44, %r2;
	mul.wide.s32 	%rd31, %r33, 4;
	add.s64 	%rd32, %rd3, %rd31;
	ld.f32 	%f42, [%rd32];
	fma.rn.f32 	%f43, %f41, %f42, %f67;
	ld.f32 	%f44, [%rd30+4];
	mul.wide.s32 	%rd33, %r5, 4;
	add.s64 	%rd34, %rd32, %rd33;
	ld.f32 	%f45, [%rd34];
	fma.rn.f32 	%f46, %f44, %f45, %f43;
	ld.f32 	%f47, [%rd30+8];
	add.s64 	%rd35, %rd34, %rd33;
	ld.f32 	%f48, [%rd35];
	fma.rn.f32 	%f49, %f47, %f48, %f46;
	ld.f32 	%f50, [%rd30+12];
	add.s64 	%rd36, %rd35, %rd33;
	ld.f32 	%f51, [%rd36];
	fma.rn.f32 	%f67, %f50, %f51, %f49;
	add.s32 	%r44, %r44, 4;
$L__BB0_7:
	setp.eq.s32 	%p6, %r15, 0;
	@%p6 bra 	$L__BB0_12;
	setp.eq.s32 	%p7, %r15, 1;
	@%p7 bra 	$L__BB0_10;
	add.s32 	%r34, %r4, %r44;
	mul.wide.s32 	%rd37, %r34, 4;
	add.s64 	%rd38, %rd2, %rd37;
	ld.f32 	%f53, [%rd38];
	mad.lo.s32 	%r35, %r5, %r44, %r2;
	mul.wide.s32 	%rd39, %r35, 4;
	add.s64 	%rd40, %rd3, %rd39;
	ld.f32 	%f54, [%rd40];
	fma.rn.f32 	%f55, %f53, %f54, %f67;
	ld.f32 	%f56, [%rd38+4];
	mul.wide.s32 	%rd41, %r5, 4;
	add.s64 	%rd42, %rd40, %rd41;
	ld.f32 	%f57, [%rd42];
	fma.rn.f32 	%f67, %f56, %f57, %f55;
	add.s32 	%r44, %r44, 2;
$L__BB0_10:
	and.b32  	%r36, %r3, 1;
	setp.eq.b32 	%p8, %r36, 1;
	not.pred 	%p9, %p8;
	@%p9 bra 	$L__BB0_12;
	add.s32 	%r37, %r4, %r44;
	mul.wide.s32 	%rd43, %r37, 4;
	add.s64 	%rd44, %rd2, %rd43;
	ld.f32 	%f58, [%rd44];
	mad.lo.s32 	%r38, %r5, %r44, %r2;
	mul.wide.s32 	%rd45, %r38, 4;
	add.s64 	%rd46, %rd3, %rd45;
	ld.f32 	%f59, [%rd46];
	fma.rn.f32 	%f67, %f58, %f59, %f67;
$L__BB0_12:
	cvta.to.global.u64 	%rd47, %rd8;
	ld.global.u64 	%rd48, [%rd47+8];
	ld.global.u32 	%r39, [%rd47];
	mad.lo.s32 	%r40, %r39, %r1, %r2;
	mul.wide.s32 	%rd49, %r40, 4;
	add.s64 	%rd50, %rd48, %rd49;
	st.f32 	[%rd50], %f67;
	ret;

}


// ===== COMPILED SASS (sm_100) =====

	.target	sm_100

	.elftype	@"ET_EXEC"


//--------------------- .note.nv.tkinfo           --------------------------
	.section	.note.nv.tkinfo,"",@"SHT_NOTE"
	.sectionflags	@"SHF_NOTE_NV_TKINFO"
	.tkinfo
        /*0018*/ 	.word	0x00000002
        /*0030*/ 	.string	""
        /*0030*/ 	.string	"ptxas"
        /*0030*/ 	.string	"Cuda compilation tools, release 13.0, V13.0.88"
        /*0030*/ 	.string	"Build cuda_13.0.r13.0/compiler.36424714_0"
        /*0030*/ 	.string	"-arch sm_100 -m 64 "



//--------------------- .note.nv.cuinfo           --------------------------
	.section	.note.nv.cuinfo,"",@"SHT_NOTE"
	.sectionflags	@"SHF_NOTE_NV_CUINFO"
        /*0018*/ 	.short	0x0002
        /*001a*/ 	.short	0x0064
        /*001c*/ 	.short	0x0082
	.zero		2


//--------------------- .nv.info                  --------------------------
	.section	.nv.info,"",@"SHT_CUDA_INFO"
	.align	4


	//----- nvinfo : EIATTR_REGCOUNT
	.align		4
        /*0000*/ 	.byte	0x04, 0x2f
        /*0002*/ 	.short	(.L_3 - .L_2)
	.align		4
.L_2:
        /*0004*/ 	.word	index@(_Z12MatMulKernelP6MatrixS0_S0_)
        /*0008*/ 	.word	0x00000020


	//----- nvinfo : EIATTR_FRAME_SIZE
	.align		4
.L_3:
        /*000c*/ 	.byte	0x04, 0x11
        /*000e*/ 	.short	(.L_5 - .L_4)
	.align		4
.L_4:
        /*0010*/ 	.word	index@(_Z12MatMulKernelP6MatrixS0_S0_)
        /*0014*/ 	.word	0x00000010


	//----- nvinfo : EIATTR_MIN_STACK_SIZE
	.align		4
.L_5:
        /*0018*/ 	.byte	0x04, 0x12
        /*001a*/ 	.short	(.L_7 - .L_6)
	.align		4
.L_6:
        /*001c*/ 	.word	index@(_Z12MatMulKernelP6MatrixS0_S0_)
        /*0020*/ 	.word	0x00000010
.L_7:


//--------------------- .nv.compat                --------------------------
	.section	.nv.compat,"",@"SHT_CUDA_COMPAT_INFO"
	.align	4
        /*0000*/ 	.byte	0x02, 0x09, 0x00, 0x00, 0x02, 0x02, 0x01, 0x00, 0x02, 0x05, 0x05, 0x00, 0x03, 0x07, 0x01, 0x01
        /*0010*/ 	.byte	0x02, 0x03, 0x00, 0x00, 0x02, 0x06, 0x01, 0x00, 0x04, 0x0b, 0x08, 0x00, 0x09, 0x00, 0x00, 0x00
        /*0020*/ 	.byte	0x00, 0x00, 0x00, 0x00


//--------------------- .nv.info._Z12MatMulKernelP6MatrixS0_S0_ --------------------------
	.section	.nv.info._Z12MatMulKernelP6MatrixS0_S0_,"",@"SHT_CUDA_INFO"
	.sectionflags	@""
	.align	4


	//----- nvinfo : EIATTR_CUDA_API_VERSION
	.align		4
        /*0000*/ 	.byte	0x04, 0x37
        /*0002*/ 	.short	(.L_9 - .L_8)
.L_8:
        /*0004*/ 	.word	0x00000082


	//----- nvinfo : EIATTR_KPARAM_INFO
	.align		4
.L_9:
        /*0008*/ 	.byte	0x04, 0x17
        /*000a*/ 	.short	(.L_11 - .L_10)
.L_10:
        /*000c*/ 	.word	0x00000000
        /*0010*/ 	.short	0x0002
        /*0012*/ 	.short	0x0010
        /*0014*/ 	.byte	0x00, 0xf5, 0x21, 0x00


	//----- nvinfo : EIATTR_KPARAM_INFO
	.align		4
.L_11:
        /*0018*/ 	.byte	0x04, 0x17
        /*001a*/ 	.short	(.L_13 - .L_12)
.L_12:
        /*001c*/ 	.word	0x00000000
        /*0020*/ 	.short	0x0001
        /*0022*/ 	.short	0x0008
        /*0024*/ 	.byte	0x00, 0xf5, 0x21, 0x00


	//----- nvinfo : EIATTR_KPARAM_INFO
	.align		4
.L_13:
        /*0028*/ 	.byte	0x04, 0x17
        /*002a*/ 	.short	(.L_15 - .L_14)
.L_14:
        /*002c*/ 	.word	0x00000000
        /*0030*/ 	.short	0x0000
        /*0032*/ 	.short	0x0000
        /*0034*/ 	.byte	0x00, 0xf5, 0x21, 0x00


	//----- nvinfo : EIATTR_SPARSE_MMA_MASK
	.align		4
.L_15:
        /*0038*/ 	.byte	0x03, 0x50
        /*003a*/ 	.short	0x0000


	//----- nvinfo : EIATTR_MAXREG_COUNT
	.align		4
        /*003c*/ 	.byte	0x03, 0x1b
        /*003e*/ 	.short	0x00ff


	//----- nvinfo : EIATTR_EXTERNS
	.align		4
        /*0040*/ 	.byte	0x04, 0x0f
        /*0042*/ 	.short	(.L_17 - .L_16)


	//   ....[0]....
	.align		4
.L_16:
        /*0044*/ 	.word	index@(vprintf)


	//----- nvinfo : EIATTR_MERCURY_ISA_VERSION
	.align		4
.L_17:
        /*0048*/ 	.byte	0x03, 0x5f
        /*004a*/ 	.short	0x0101


	//----- nvinfo : EIATTR_VRC_CTA_INIT_COUNT
	.align		4
        /*004c*/ 	.byte	0x02, 0x4a
	.zero		1
	.zero		1


	//----- nvinfo : EIATTR_SYSCALL_OFFSETS
	.align		4
        /*0050*/ 	.byte	0x04, 0x46
        /*0052*/ 	.short	(.L_19 - .L_18)


	//   ....[0]....
.L_18:
        /*0054*/ 	.word	0x00000140


	//   ....[1]....
        /*0058*/ 	.word	0x00000240


	//----- nvinfo : EIATTR_EXIT_INSTR_OFFSETS
	.align		4
.L_19:
        /*005c*/ 	.byte	0x04, 0x1c
        /*005e*/ 	.short	(.L_21 - .L_20)


	//   ....[0]....
.L_20:
        /*0060*/ 	.word	0x000009c0


	//----- nvinfo : EIATTR_CRS_STACK_SIZE
	.align		4
.L_21:
        /*0064*/ 	.byte	0x04, 0x1e
        /*0066*/ 	.short	(.L_23 - .L_22)
.L_22:
        /*0068*/ 	.word	0x00000000


	//----- nvinfo : EIATTR_CBANK_PARAM_SIZE
	.align		4
.L_23:
        /*006c*/ 	.byte	0x03, 0x19
        /*006e*/ 	.short	0x0018


	//----- nvinfo : EIATTR_PARAM_CBANK
	.align		4
        /*0070*/ 	.byte	0x04, 0x0a
        /*0072*/ 	.short	(.L_25 - .L_24)
	.align		4
.L_24:
        /*0074*/ 	.word	index@(.nv.constant0._Z12MatMulKernelP6MatrixS0_S0_)
        /*0078*/ 	.short	0x0380
        /*007a*/ 	.short	0x0018


	//----- nvinfo : EIATTR_SW_WAR
	.align		4
.L_25:
        /*007c*/ 	.byte	0x04, 0x36
        /*007e*/ 	.short	(.L_27 - .L_26)
.L_26:
        /*0080*/ 	.word	0x00000008
.L_27:


//--------------------- .nv.callgraph             --------------------------
	.section	.nv.callgraph,"",@"SHT_CUDA_CALLGRAPH"
	.align	4
	.sectionentsize	8
	.align		4
        /*0000*/ 	.word	0x00000000
	.align		4
        /*0004*/ 	.word	0xffffffff
	.align		4
        /*0008*/ 	.word	index@(_Z12MatMulKernelP6MatrixS0_S0_)
	.align		4
        /*000c*/ 	.word	index@(vprintf)
	.align		4
        /*0010*/ 	.word	0x00000000
	.align		4
        /*0014*/ 	.word	0xfffffffe
	.align		4
        /*0018*/ 	.word	0x00000000
	.align		4
        /*001c*/ 	.word	0xfffffffd
	.align		4
        /*0020*/ 	.word	0x00000000
	.align		4
        /*0024*/ 	.word	0xfffffffc


//--------------------- .nv.constant4             --------------------------
	.section	.nv.constant4,"a",@progbits
	.align	8
	.align		8
.nv.constant4:
        /*0000*/ 	.dword	vprintf
	.align		8
        /*0008*/ 	.dword	$str
	.align		8
        /*0010*/ 	.dword	$str$1


//--------------------- .text._Z12MatMulKernelP6MatrixS0_S0_ --------------------------
	.section	.text._Z12MatMulKernelP6MatrixS0_S0_,"ax",@progbits
	.align	128
        .global         _Z12MatMulKernelP6MatrixS0_S0_
        .type           _Z12MatMulKernelP6MatrixS0_S0_,@function
        .size           _Z12MatMulKernelP6MatrixS0_S0_,(.L_x_7 - _Z12MatMulKernelP6MatrixS0_S0_)
        .other          _Z12MatMulKernelP6MatrixS0_S0_,@"STO_CUDA_ENTRY STV_DEFAULT"
_Z12MatMulKernelP6MatrixS0_S0_:
.text._Z12MatMulKernelP6MatrixS0_S0_:
[----:B------:R-:W0:Y:S01]  /*0000*/  LDC R1, c[0x0][0x37c] ;  /* 0x0000df00ff017b82 */ /* 0x000e220000000800 */
[----:B------:R-:W1:Y:S01]  /*0010*/  S2R R16, SR_CTAID.X ;  /* 0x0000000000107919 */ /* 0x000e620000002500 */
[----:B------:R-:W2:Y:S01]  /*0020*/  LDCU UR4, c[0x0][0x2f8] ;  /* 0x00005f00ff0477ac */ /* 0x000ea20008000800 */
[----:B0-----:R-:W-:Y:S01]  /*0030*/  IADD3 R1, PT, PT, R1, -0x10, RZ ;  /* 0xfffffff001017810 */ /* 0x001fe20007ffe0ff */
[----:B------:R-:W1:Y:S01]  /*0040*/  S2R R17, SR_CTAID.Y ;  /* 0x0000000000117919 */ /* 0x000e620000002600 */
[----:B------:R-:W-:Y:S01]  /*0050*/  MOV R25, 0x0 ;  /* 0x0000000000197802 */ /* 0x000fe20000000f00 */
[----:B------:R-:W0:Y:S01]  /*0060*/  LDCU UR5, c[0x0][0x2fc] ;  /* 0x00005f80ff0577ac */ /* 0x000e220008000800 */
[----:B------:R-:W1:Y:S02]  /*0070*/  S2R R18, SR_TID.X ;  /* 0x0000000000127919 */ /* 0x000e640000002100 */
[----:B------:R3:W4:Y:S01]  /*0080*/  LDC.64 R8, c[0x4][R25] ;  /* 0x0100000019087b82 */ /* 0x0007220000000a00 */
[----:B------:R-:W5:Y:S01]  /*0090*/  LDCU.64 UR6, c[0x4][0x8] ;  /* 0x01000100ff0677ac */ /* 0x000f620008000a00 */
[----:B------:R-:W1:Y:S01]  /*00a0*/  S2R R19, SR_TID.Y ;  /* 0x0000000000137919 */ /* 0x000e620000002200 */
[----:B------:R-:W1:Y:S01]  /*00b0*/  LDCU.64 UR36, c[0x0][0x358] ;  /* 0x00006b00ff2477ac */ /* 0x000e620008000a00 */
[----:B--2---:R-:W-:-:S04]  /*00c0*/  IADD3 R2, P0, PT, R1, UR4, RZ ;  /* 0x0000000401027c10 */ /* 0x004fc8000ff1e0ff */
[----:B------:R-:W-:Y:S02]  /*00d0*/  MOV R6, R2 ;  /* 0x0000000200067202 */ /* 0x000fe40000000f00 */
[----:B0-----:R-:W-:Y:S02]  /*00e0*/  IADD3.X R24, PT, PT, RZ, UR5, RZ, P0, !PT ;  /* 0x00000005ff187c10 */ /* 0x001fe400087fe4ff */
[----:B-----5:R-:W-:Y:S02]  /*00f0*/  MOV R4, UR6 ;  /* 0x0000000600047c02 */ /* 0x020fe40008000f00 */
[----:B------:R-:W-:Y:S02]  /*0100*/  MOV R5, UR7 ;  /* 0x0000000700057c02 */ /* 0x000fe40008000f00 */
[----:B------:R-:W-:Y:S01]  /*0110*/  MOV R7, R24 ;  /* 0x0000001800077202 */ /* 0x000fe20000000f00 */
[----:B-1----:R3:W-:Y:S06]  /*0120*/  STL.128 [R1], R16 ;  /* 0x0000001001007387 */ /* 0x0027ec0000100c00 */
[----:B------:R-:W-:-:S07]  /*0130*/  LEPC R20, `(.L_x_0) ;  /* 0x000000001014794e */ /* 0x000fce0000000000 */
[----:B---34-:R-:W-:Y:S05]  /*0140*/  CALL.ABS.NOINC R8 ;  /* 0x0000000008007343 */ /* 0x018fea0003c00000 */
.L_x_0:
[----:B------:R-:W0:Y:S02]  /*0150*/  LDC.64 R6, c[0x0][0x380] ;  /* 0x0000e000ff067b82 */ /* 0x000e240000000a00 */
[----:B0-----:R0:W2:Y:S01]  /*0160*/  LDG.E R0, desc[UR36][R6.64] ;  /* 0x0000002406007981 */ /* 0x0010a2000c1e1900 */
[----:B------:R-:W1:Y:S05]  /*0170*/  LDCU UR4, c[0x0][0x364] ;  /* 0x00006c80ff0477ac */ /* 0x000e6a0008000800 */
[----:B------:R3:W4:Y:S01]  /*0180*/  LDC.64 R8, c[0x4][R25] ;  /* 0x0100000019087b82 */ /* 0x0007220000000a00 */
[----:B------:R-:W5:Y:S01]  /*0190*/  LDCU UR5, c[0x0][0x360] ;  /* 0x00006c00ff0577ac */ /* 0x000f620008000800 */
[----:B0-----:R-:W-:-:S02]  /*01a0*/  MOV R6, R2 ;  /* 0x0000000200067202 */ /* 0x001fc40000000f00 */
[----:B------:R-:W-:Y:S01]  /*01b0*/  MOV R7, R24 ;  /* 0x0000001800077202 */ /* 0x000fe20000000f00 */
[----:B-1----:R-:W-:Y:S02]  /*01c0*/  IMAD R22, R17, UR4, R19 ;  /* 0x0000000411167c24 */ /* 0x002fe4000f8e0213 */
[----:B-----5:R-:W-:Y:S01]  /*01d0*/  IMAD R23, R16, UR5, R18 ;  /* 0x0000000510177c24 */ /* 0x020fe2000f8e0212 */
[----:B------:R-:W0:Y:S04]  /*01e0*/  LDCU.64 UR4, c[0x4][0x10] ;  /* 0x01000200ff0477ac */ /* 0x000e280008000a00 */
[----:B------:R3:W-:Y:S01]  /*01f0*/  STL.64 [R1], R22 ;  /* 0x0000001601007387 */ /* 0x0007e20000100a00 */
[----:B0-----:R-:W-:Y:S02]  /*0200*/  MOV R4, UR4 ;  /* 0x0000000400047c02 */ /* 0x001fe40008000f00 */
[----:B------:R-:W-:Y:S01]  /*0210*/  MOV R5, UR5 ;  /* 0x0000000500057c02 */ /* 0x000fe20008000f00 */
[----:B--2-4-:R3:W-:Y:S06]  /*0220*/  STL [R1+0x8], R0 ;  /* 0x0000080001007387 */ /* 0x0147ec0000100800 */
[----:B------:R-:W-:-:S07]  /*0230*/  LEPC R20, `(.L_x_1) ;  /* 0x000000001014794e */ /* 0x000fce0000000000 */
[----:B---3--:R-:W-:Y:S05]  /*0240*/  CALL.ABS.NOINC R8 ;  /* 0x0000000008007343 */ /* 0x008fea0003c00000 */
.L_x_1:
[----:B------:R-:W0:Y:S02]  /*0250*/  LDC.64 R10, c[0x0][0x380] ;  /* 0x0000e000ff0a7b82 */ /* 0x000e240000000a00 */
[----:B0-----:R-:W2:Y:S01]  /*0260*/  LDG.E R3, desc[UR36][R10.64] ;  /* 0x000000240a037981 */ /* 0x001ea2000c1e1900 */
[----:B------:R-:W-:Y:S01]  /*0270*/  HFMA2 R20, -RZ, RZ, 0, 0 ;  /* 0x00000000ff147431 */ /* 0x000fe200000001ff */
[----:B--2---:R-:W-:-:S13]  /*0280*/  ISETP.GE.AND P0, PT, R3, 0x1, PT ;  /* 0x000000010300780c */ /* 0x004fda0003f06270 */
[----:B------:R-:W-:Y:S05]  /*0290*/  @!P0 BRA `(.L_x_2) ;  /* 0x0000000400b08947 */ /* 0x000fea0003800000 */
[----:B------:R-:W0:Y:S01]  /*02a0*/  LDC.64 R8, c[0x0][0x388] ;  /* 0x0000e200ff087b82 */ /* 0x000e220000000a00 */
[----:B------:R-:W5:Y:S04]  /*02b0*/  LDG.E.64 R10, desc[UR36][R10.64+0x8] ;  /* 0x000008240a0a7981 */ /* 0x000f68000c1e1b00 */
[----:B0-----:R0:W5:Y:S04]  /*02c0*/  LDG.E R2, desc[UR36][R8.64] ;  /* 0x0000002408027981 */ /* 0x001168000c1e1900 */
[----:B------:R0:W5:Y:S01]  /*02d0*/  LDG.E.64 R12, desc[UR36][R8.64+0x8] ;  /* 0x00000824080c7981 */ /* 0x000162000c1e1b00 */
[C---:B------:R-:W-:Y:S01]  /*02e0*/  ISETP.GE.U32.AND P1, PT, R3.reuse, 0x8, PT ;  /* 0x000000080300780c */ /* 0x040fe20003f26070 */
[----:B------:R-:W-:Y:S01]  /*02f0*/  IMAD R5, R22, R3, RZ ;  /* 0x0000000316057224 */ /* 0x000fe200078e02ff */
[----:B------:R-:W-:-:S02]  /*0300*/  LOP3.LUT R4, R3, 0x7, RZ, 0xc0, !PT ;  /* 0x0000000703047812 */ /* 0x000fc400078ec0ff */
[----:B------:R-:W-:Y:S02]  /*0310*/  MOV R20, RZ ;  /* 0x000000ff00147202 */ /* 0x000fe40000000f00 */
[----:B------:R-:W-:Y:S02]  /*0320*/  ISETP.NE.AND P0, PT, R4, RZ, PT ;  /* 0x000000ff0400720c */ /* 0x000fe40003f05270 */
[----:B------:R-:W-:-:S05]  /*0330*/  MOV R6, RZ ;  /* 0x000000ff00067202 */ /* 0x000fca0000000f00 */
[----:B0-----:R-:W-:Y:S06]  /*0340*/  @!P1 BRA `(.L_x_3) ;  /* 0x0000000000c49947 */ /* 0x001fec0003800000 */
[----:B-----5:R-:W-:Y:S01]  /*0350*/  IMAD.WIDE.U32 R6, R5, 0x4, R10 ;  /* 0x0000000405067825 */ /* 0x020fe200078e000a */
[----:B------:R-:W-:Y:S01]  /*0360*/  BSSY.RECONVERGENT B0, `(.L_x_3) ;  /* 0x000002f000007945 */ /* 0x000fe20003800200 */
[----:B------:R-:W-:Y:S02]  /*0370*/  MOV R20, RZ ;  /* 0x000000ff00147202 */ /* 0x000fe40000000f00 */
[----:B------:R-:W-:Y:S02]  /*0380*/  MOV R0, R23 ;  /* 0x0000001700007202 */ /* 0x000fe40000000f00 */
[----:B------:R-:W-:Y:S02]  /*0390*/  IADD3 R8, P1, PT, R6, 0x10, RZ ;  /* 0x0000001006087810 */ /* 0x000fe40007f3e0ff */
[----:B------:R-:W-:Y:S02]  /*03a0*/  LOP3.LUT R6, R3, 0x7ffffff8, RZ, 0xc0, !PT ;  /* 0x7ffffff803067812 */ /* 0x000fe400078ec0ff */
[----:B------:R-:W-:-:S02]  /*03b0*/  IADD3.X R9, PT, PT, RZ, R7, RZ, P1, !PT ;  /* 0x00000007ff097210 */ /* 0x000fc40000ffe4ff */
[----:B------:R-:W-:-:S07]  /*03c0*/  IADD3 R7, PT, PT, -R6, RZ, RZ ;  /* 0x000000ff06077210 */ /* 0x000fce0007ffe1ff */
.L_x_4:
[----:B------:R-:W-:Y:S01]  /*03d0*/  IMAD.WIDE R16, R0, 0x4, R12 ;  /* 0x0000000400107825 */ /* 0x000fe200078e020c */
[----:B------:R-:W-:Y:S02]  /*03e0*/  MOV R14, R8 ;  /* 0x00000008000e7202 */ /* 0x000fe40000000f00 */
[----:B------:R-:W-:Y:S02]  /*03f0*/  MOV R15, R9 ;  /* 0x00000009000f7202 */ /* 0x000fe40000000f00 */
[----:B------:R-:W2:Y:S01]  /*0400*/  LD.E R21, desc[UR36][R16.64] ;  /* 0x0000002410157980 */ /* 0x000ea2000c101900 */
[----:B------:R-:W-:-:S03]  /*0410*/  IMAD.WIDE R24, R2, 0x4, R16 ;  /* 0x0000000402187825 */ /* 0x000fc600078e0210 */
[----:B------:R-:W2:Y:S04]  /*0420*/  LD.E R29, desc[UR36][R14.64+-0x10] ;  /* 0xfffff0240e1d7980 */ /* 0x000ea8000c101900 */
[----:B------:R0:W3:Y:S04]  /*0430*/  LD.E R9, desc[UR36][R24.64] ;  /* 0x0000002418097980 */ /* 0x0000e8000c101900 */
[----:B------:R-:W3:Y:S04]  /*0440*/  LD.E R8, desc[UR36][R14.64+-0xc] ;  /* 0xfffff4240e087980 */ /* 0x000ee8000c101900 */
[----:B------:R-:W4:Y:S01]  /*0450*/  LD.E R26, desc[UR36][R14.64+-0x8] ;  /* 0xfffff8240e1a7980 */ /* 0x000f22000c101900 */
[----:B0-----:R-:W-:-:S05]  /*0460*/  IMAD.WIDE R24, R2, 0x4, R24 ;  /* 0x0000000402187825 */ /* 0x001fca00078e0218 */
[----:B------:R-:W4:Y:S01]  /*0470*/  LD.E R27, desc[UR36][R24.64] ;  /* 0x00000024181b7980 */ /* 0x000f22000c101900 */
[----:B------:R-:W-:-:S04]  /*0480*/  IMAD.WIDE R18, R2, 0x4, R24 ;  /* 0x0000000402127825 */ /* 0x000fc800078e0218 */
[C---:B------:R-:W-:Y:S02]  /*0490*/  IMAD.WIDE R16, R2.reuse, 0x4, R18 ;  /* 0x0000000402107825 */ /* 0x040fe400078e0212 */
[----:B------:R-:W5:Y:S04]  /*04a0*/  LD.E R18, desc[UR36][R18.64] ;  /* 0x0000002412127980 */ /* 0x000f68000c101900 */
[----:B------:R-:W5:Y:S01]  /*04b0*/  LD.E R19, desc[UR36][R14.64+0x4] ;  /* 0x000004240e137980 */ /* 0x000f62000c101900 */
[----:B--2---:R-:W-:Y:S01]  /*04c0*/  FFMA R29, R29, R21, R20 ;  /* 0x000000151d1d7223 */ /* 0x004fe20000000014 */
[----:B------:R-:W-:Y:S02]  /*04d0*/  IMAD.WIDE R20, R2, 0x4, R16 ;  /* 0x0000000402147825 */ /* 0x000fe400078e0210 */
[----:B------:R-:W2:Y:S02]  /*04e0*/  LD.E R16, desc[UR36][R16.64] ;  /* 0x0000002410107980 */ /* 0x000ea4000c101900 */
[----:B---3--:R-:W-:-:S02]  /*04f0*/  FFMA R28, R8, R9, R29 ;  /* 0x00000009081c7223 */ /* 0x008fc4000000001d */
[----:B------:R-:W5:Y:S01]  /*0500*/  LD.E R29, desc[UR36][R14.64+-0x4] ;  /* 0xfffffc240e1d7980 */ /* 0x000f62000c101900 */
[----:B------:R-:W-:-:S03]  /*0510*/  IMAD.WIDE R8, R2, 0x4, R20 ;  /* 0x0000000402087825 */ /* 0x000fc600078e0214 */
[----:B------:R-:W3:Y:S04]  /*0520*/  LD.E R20, desc[UR36][R20.64] ;  /* 0x0000002414147980 */ /* 0x000ee8000c101900 */
[----:B------:R-:W3:Y:S01]  /*0530*/  LD.E R17, desc[UR36][R14.64+0xc] ;  /* 0x00000c240e117980 */ /* 0x000ee2000c101900 */
[----:B----4-:R-:W-:-:S03]  /*0540*/  FFMA R28, R26, R27, R28 ;  /* 0x0000001b1a1c7223 */ /* 0x010fc6000000001c */
[----:B------:R-:W2:Y:S01]  /*0550*/  LD.E R27, desc[UR36][R14.64] ;  /* 0x000000240e1b7980 */ /* 0x000ea2000c101900 */
[----:B------:R-:W-:-:S03]  /*0560*/  IMAD.WIDE R24, R2, 0x4, R8 ;  /* 0x0000000402187825 */ /* 0x000fc600078e0208 */
[----:B------:R0:W4:Y:S04]  /*0570*/  LD.E R26, desc[UR36][R8.64] ;  /* 0x00000024081a7980 */ /* 0x000128000c101900 */
[----:B------:R-:W4:Y:S04]  /*0580*/  LD.E R24, desc[UR36][R24.64] ;  /* 0x0000002418187980 */ /* 0x000f28000c101900 */
[----:B------:R-:W4:Y:S01]  /*0590*/  LD.E R9, desc[UR36][R14.64+0x8] ;  /* 0x000008240e097980 */ /* 0x000f22000c101900 */
[----:B------:R-:W-:-:S04]  /*05a0*/  IADD3 R7, PT, PT, R7, 0x8, RZ ;  /* 0x0000000807077810 */ /* 0x000fc80007ffe0ff */
[----:B------:R-:W-:Y:S02]  /*05b0*/  ISETP.NE.AND P1, PT, R7, RZ, PT ;  /* 0x000000ff0700720c */ /* 0x000fe40003f25270 */
[----:B0-----:R-:W-:Y:S02]  /*05c0*/  IADD3 R8, P2, PT, R14, 0x20, RZ ;  /* 0x000000200e087810 */ /* 0x001fe40007f5e0ff */
[----:B------:R-:W-:Y:S01]  /*05d0*/  LEA R0, R2, R0, 0x3 ;  /* 0x0000000002007211 */ /* 0x000fe200078e18ff */
[----:B-----5:R-:W-:-:S04]  /*05e0*/  FFMA R18, R29, R18, R28 ;  /* 0x000000121d127223 */ /* 0x020fc8000000001c */
[----:B--2---:R-:W-:-:S04]  /*05f0*/  FFMA R16, R27, R16, R18 ;  /* 0x000000101b107223 */ /* 0x004fc80000000012 */
[----:B---3--:R-:W-:-:S04]  /*0600*/  FFMA R16, R19, R20, R16 ;  /* 0x0000001413107223 */ /* 0x008fc80000000010 */
[----:B----4-:R-:W-:Y:S01]  /*0610*/  FFMA R16, R9, R26, R16 ;  /* 0x0000001a09107223 */ /* 0x010fe20000000010 */
[----:B------:R-:W-:-:S03]  /*0620*/  IADD3.X R9, PT, PT, RZ, R15, RZ, P2, !PT ;  /* 0x0000000fff097210 */ /* 0x000fc600017fe4ff */
[----:B------:R-:W-:Y:S01]  /*0630*/  FFMA R20, R17, R24, R16 ;  /* 0x0000001811147223 */ /* 0x000fe20000000010 */
[----:B------:R-:W-:Y:S06]  /*0640*/  @P1 BRA `(.L_x_4) ;  /* 0xfffffffc00601947 */ /* 0x000fec000383ffff */
[----:B------:R-:W-:Y:S05]  /*0650*/  BSYNC.RECONVERGENT B0 ;  /* 0x0000000000007941 */ /* 0x000fea0003800200 */
.L_x_3:
[----:B------:R-:W-:Y:S05]  /*0660*/  @!P0 BRA `(.L_x_2) ;  /* 0x0000000000bc8947 */ /* 0x000fea0003800000 */
[----:B------:R-:W-:Y:S02]  /*0670*/  ISETP.GE.U32.AND P0, PT, R4, 0x4, PT ;  /* 0x000000040400780c */ /* 0x000fe40003f06070 */
[----:B------:R-:W-:-:S04]  /*0680*/  LOP3.LUT R21, R3, 0x3, RZ, 0xc0, !PT ;  /* 0x0000000303157812 */ /* 0x000fc800078ec0ff */
[----:B------:R-:W-:-:S07]  /*0690*/  ISETP.NE.AND P1, PT, R21, RZ, PT ;  /* 0x000000ff1500720c */ /* 0x000fce0003f25270 */
[----:B------:R-:W-:Y:S06]  /*06a0*/  @!P0 BRA `(.L_x_5) ;  /* 0x0000000000508947 */ /* 0x000fec0003800000 */
[-C--:B-----5:R-:W-:Y:S01]  /*06b0*/  IMAD R25, R2, R6.reuse, R23 ;  /* 0x0000000602197224 */ /* 0x0a0fe200078e0217 */
[----:B------:R-:W-:-:S03]  /*06c0*/  IADD3 R9, PT, PT, R5, R6, RZ ;  /* 0x0000000605097210 */ /* 0x000fc60007ffe0ff */
[----:B------:R-:W-:-:S04]  /*06d0*/  IMAD.WIDE R24, R25, 0x4, R12 ;  /* 0x0000000419187825 */ /* 0x000fc800078e020c */
[----:B------:R-:W-:-:S04]  /*06e0*/  IMAD.WIDE R8, R9, 0x4, R10 ;  /* 0x0000000409087825 */ /* 0x000fc800078e020a */
[C---:B------:R-:W-:Y:S01]  /*06f0*/  IMAD.WIDE R14, R2.reuse, 0x4, R24 ;  /* 0x00000004020e7825 */ /* 0x040fe200078e0218 */
[----:B------:R-:W2:Y:S04]  /*0700*/  LD.E R7, desc[UR36][R8.64] ;  /* 0x0000002408077980 */ /* 0x000ea8000c101900 */
[----:B------:R-:W2:Y:S01]  /*0710*/  LD.E R24, desc[UR36][R24.64] ;  /* 0x0000002418187980 */ /* 0x000ea2000c101900 */
[----:B------:R-:W-:-:S03]  /*0720*/  IMAD.WIDE R16, R2, 0x4, R14 ;  /* 0x0000000402107825 */ /* 0x000fc600078e020e */
[----:B------:R-:W3:Y:S04]  /*0730*/  LD.E R14, desc[UR36][R14.64] ;  /* 0x000000240e0e7980 */ /* 0x000ee8000c101900 */
[----:B------:R-:W3:Y:S01]  /*0740*/  LD.E R0, desc[UR36][R8.64+0x4] ;  /* 0x0000042408007980 */ /* 0x000ee2000c101900 */
[----:B------:R-:W-:-:S03]  /*0750*/  IMAD.WIDE R18, R2, 0x4, R16 ;  /* 0x0000000402127825 */ /* 0x000fc600078e0210 */
[----:B------:R-:W4:Y:S04]  /*0760*/  LD.E R4, desc[UR36][R16.64] ;  /* 0x0000002410047980 */ /* 0x000f28000c101900 */
[----:B------:R-:W4:Y:S04]  /*0770*/  LD.E R27, desc[UR36][R8.64+0x8] ;  /* 0x00000824081b7980 */ /* 0x000f28000c101900 */
[----:B------:R-:W4:Y:S04]  /*0780*/  LD.E R29, desc[UR36][R8.64+0xc] ;  /* 0x00000c24081d7980 */ /* 0x000f28000c101900 */
[----:B------:R-:W4:Y:S01]  /*0790*/  LD.E R18, desc[UR36][R18.64] ;  /* 0x0000002412127980 */ /* 0x000f22000c101900 */
[----:B------:R-:W-:Y:S01]  /*07a0*/  IADD3 R6, PT, PT, R6, 0x4, RZ ;  /* 0x0000000406067810 */ /* 0x000fe20007ffe0ff */
[----:B--2---:R-:W-:-:S04]  /*07b0*/  FFMA R7, R7, R24, R20 ;  /* 0x0000001807077223 */ /* 0x004fc80000000014 */
[----:B---3--:R-:W-:-:S04]  /*07c0*/  FFMA R0, R0, R14, R7 ;  /* 0x0000000e00007223 */ /* 0x008fc80000000007 */
[----:B----4-:R-:W-:-:S04]  /*07d0*/  FFMA R0, R27, R4, R0 ;  /* 0x000000041b007223 */ /* 0x010fc80000000000 */
[----:B------:R-:W-:-:S07]  /*07e0*/  FFMA R20, R29, R18, R0 ;  /* 0x000000121d147223 */ /* 0x000fce0000000000 */
.L_x_5:
[----:B------:R-:W-:Y:S05]  /*07f0*/  @!P1 BRA `(.L_x_2) ;  /* 0x0000000000589947 */ /* 0x000fea0003800000 */
[----:B------:R-:W-:Y:S02]  /*0800*/  ISETP.NE.AND P0, PT, R21, 0x1, PT ;  /* 0x000000011500780c */ /* 0x000fe40003f05270 */
[----:B------:R-:W-:-:S04]  /*0810*/  LOP3.LUT R3, R3, 0x1, RZ, 0xc0, !PT ;  /* 0x0000000103037812 */ /* 0x000fc800078ec0ff */
[----:B------:R-:W-:-:S07]  /*0820*/  ISETP.NE.U32.AND P1, PT, R3, 0x1, PT ;  /* 0x000000010300780c */ /* 0x000fce0003f25070 */
[-C--:B-----5:R-:W-:Y:S01]  /*0830*/  @P0 IMAD R15, R2, R6.reuse, R23 ;  /* 0x00000006020f0224 */ /* 0x0a0fe200078e0217 */
[----:B------:R-:W-:Y:S02]  /*0840*/  @P0 IADD3 R9, PT, PT, R5, R6, RZ ;  /* 0x0000000605090210 */ /* 0x000fe40007ffe0ff */
[----:B------:R-:W-:Y:S01]  /*0850*/  @P0 IADD3 R6, PT, PT, R6, 0x2, RZ ;  /* 0x0000000206060810 */ /* 0x000fe20007ffe0ff */
[----:B------:R-:W-:-:S03]  /*0860*/  @P0 IMAD.WIDE R14, R15, 0x4, R12 ;  /* 0x000000040f0e0825 */ /* 0x000fc600078e020c */
[-C--:B------:R-:W-:Y:S01]  /*0870*/  @!P1 IADD3 R3, PT, PT, R5, R6.reuse, RZ ;  /* 0x0000000605039210 */ /* 0x080fe20007ffe0ff */
[----:B------:R-:W-:Y:S01]  /*0880*/  @P0 IMAD.WIDE R8, R9, 0x4, R10 ;  /* 0x0000000409080825 */ /* 0x000fe200078e020a */
[----:B------:R-:W2:Y:S03]  /*0890*/  @P0 LD.E R0, desc[UR36][R14.64] ;  /* 0x000000240e000980 */ /* 0x000ea6000c101900 */
[C---:B------:R-:W-:Y:S01]  /*08a0*/  @P0 IMAD.WIDE R4, R2.reuse, 0x4, R14 ;  /* 0x0000000402040825 */ /* 0x040fe200078e020e */
[----:B------:R-:W2:Y:S03]  /*08b0*/  @P0 LD.E R17, desc[UR36][R8.64] ;  /* 0x0000002408110980 */ /* 0x000ea6000c101900 */
[----:B------:R-:W-:Y:S01]  /*08c0*/  @!P1 IMAD R7, R2, R6, R23 ;  /* 0x0000000602079224 */ /* 0x000fe200078e0217 */
[----:B------:R-:W3:Y:S01]  /*08d0*/  @P0 LD.E R19, desc[UR36][R8.64+0x4] ;  /* 0x0000042408130980 */ /* 0x000ee2000c101900 */
[----:B------:R-:W-:-:S03]  /*08e0*/  @!P1 IMAD.WIDE R10, R3, 0x4, R10 ;  /* 0x00000004030a9825 */ /* 0x000fc600078e020a */
[----:B------:R-:W3:Y:S01]  /*08f0*/  @P0 LD.E R4, desc[UR36][R4.64] ;  /* 0x0000002404040980 */ /* 0x000ee2000c101900 */
[----:B------:R-:W-:-:S03]  /*0900*/  @!P1 IMAD.WIDE R12, R7, 0x4, R12 ;  /* 0x00000004070c9825 */ /* 0x000fc600078e020c */
[----:B------:R-:W4:Y:S04]  /*0910*/  @!P1 LD.E R11, desc[UR36][R10.64] ;  /* 0x000000240a0b9980 */ /* 0x000f28000c101900 */
[----:B------:R-:W4:Y:S01]  /*0920*/  @!P1 LD.E R12, desc[UR36][R12.64] ;  /* 0x000000240c0c9980 */ /* 0x000f22000c101900 */
[----:B--2---:R-:W-:-:S04]  /*0930*/  @P0 FFMA R0, R17, R0, R20 ;  /* 0x0000000011000223 */ /* 0x004fc80000000014 */
[----:B---3--:R-:W-:-:S04]  /*0940*/  @P0 FFMA R20, R19, R4, R0 ;  /* 0x0000000413140223 */ /* 0x008fc80000000000 */
[----:B----4-:R-:W-:-:S07]  /*0950*/  @!P1 FFMA R20, R11, R12, R20 ;  /* 0x0000000c0b149223 */ /* 0x010fce0000000014 */
.L_x_2:
[----:B------:R-:W0:Y:S02]  /*0960*/  LDC.64 R4, c[0x0][0x390] ;  /* 0x0000e400ff047b82 */ /* 0x000e240000000a00 */
[----:B0-----:R-:W2:Y:S04]  /*0970*/  LDG.E R0, desc[UR36][R4.64] ;  /* 0x0000002404007981 */ /* 0x001ea8000c1e1900 */
[----:B-----5:R-:W3:Y:S01]  /*0980*/  LDG.E.64 R2, desc[UR36][R4.64+0x8] ;  /* 0x0000082404027981 */ /* 0x020ee2000c1e1b00 */
[----:B--2---:R-:W-:-:S04]  /*0990*/  IMAD R23, R22, R0, R23 ;  /* 0x0000000016177224 */ /* 0x004fc800078e0217 */
[----:B---3--:R-:W-:-:S05]  /*09a0*/  IMAD.WIDE R2, R23, 0x4, R2 ;  /* 0x0000000417027825 */ /* 0x008fca00078e0202 */
[----:B------:R-:W-:Y:S01]  /*09b0*/  ST.E desc[UR36][R2.64], R20 ;  /* 0x0000001402007985 */ /* 0x000fe2000c101924 */
[----:B------:R-:W-:Y:S05]  /*09c0*/  EXIT ;  /* 0x000000000000794d */ /* 0x000fea0003800000 */
.L_x_6:
[----:B------:R-:W-:-:S00]  /*09d0*/  BRA `(.L_x_6) ;  /* 0xfffffffc00fc7947 */ /* 0x000fc0000383ffff */
[----:B------:R-:W-:-:S00]  /*09e0*/  NOP ;  /* 0x0000000000007918 */ /* 0x000fc00000000000 */
        /* <DEDUP_REMOVED lines=9> */
.L_x_7:


//--------------------- .nv.global.init           --------------------------
	.section	.nv.global.init,"aw",@progbits
.nv.global.init:
	.type		$str$1,@object
	.size		$str$1,($str - $str$1)
$str$1:
        /*0000*/ 	.byte	0x25, 0x64, 0x2c, 0x20, 0x25, 0x64, 0x2c, 0x20, 0x25, 0x64, 0x0a, 0x00
	.type		$str,@object
	.size		$str,(.L_0 - $str)
$str:
        /*000c*/ 	.byte	0x25, 0x64, 0x20, 0x25, 0x64, 0x20, 0x25, 0x64, 0x20, 0x25, 0x64, 0x0a, 0x00
.L_0:


//--------------------- .nv.shared.reserved.0     --------------------------
	.section	.nv.shared.reserved.0,"aw",@nobits
	.weak		__nv_reservedSMEM_offset_0_alias
	.size		__nv_reservedSMEM_offset_0_alias, 0, 64
	.other		__nv_reservedSMEM_offset_0_alias,@"STO_CUDA_RESERVED_SHARED STV_DEFAULT"
__nv_reservedSMEM_offset_0_alias:
	.zero		0
	.zero		64


//--------------------- .nv.constant0._Z12MatMulKernelP6MatrixS0_S0_ --------------------------
	.section	.nv.constant0._Z12MatMulKernelP6MatrixS0_S0_,"a",@progbits
	.sectionflags	@""
	.align	4
.nv.constant0._Z12MatMulKernelP6MatrixS0_S0_:
	.zero		920


//--------------------- SYMBOLS --------------------------

	.type		.nv.reservedSmem.offset0,@object
	.size		.nv.reservedSmem.offset0,0x4
	.type		vprintf,@function
